	.headerflags	@"EF_CUDA_TEXMODE_UNIFIED EF_CUDA_64BIT_ADDRESS EF_CUDA_ACCELERATORS EF_CUDA_SM90 EF_CUDA_VIRTUAL_SM(EF_CUDA_SM90)"
	.elftype	@"ET_EXEC"


//--------------------- .nv.info                  --------------------------
	.section	.nv.info,"",@"SHT_CUDA_INFO"
	.align	4


	//----- nvinfo : EIATTR_REGCOUNT
	.align		4
        /*0000*/ 	.byte	0x04, 0x2f
        /*0002*/ 	.short	(.L_2 - .L_1)
	.align		4
.L_1:
        /*0004*/ 	.word	index@(triton_poi_fused_native_group_norm_relu_26)
        /*0008*/ 	.word	0x00000012


	//----- nvinfo : EIATTR_MIN_STACK_SIZE
	.align		4
.L_2:
        /*000c*/ 	.byte	0x04, 0x12
        /*000e*/ 	.short	(.L_4 - .L_3)
	.align		4
.L_3:
        /*0010*/ 	.word	index@(triton_poi_fused_native_group_norm_relu_26)
        /*0014*/ 	.word	0x00000000


	//----- nvinfo : EIATTR_FRAME_SIZE
	.align		4
.L_4:
        /*0018*/ 	.byte	0x04, 0x11
        /*001a*/ 	.short	(.L_6 - .L_5)
	.align		4
.L_5:
        /*001c*/ 	.word	index@(triton_poi_fused_native_group_norm_relu_26)
        /*0020*/ 	.word	0x00000000


	//----- nvinfo : EIATTR_MIN_STACK_SIZE
	.align		4
.L_6:
        /*0024*/ 	.byte	0x04, 0x12
        /*0026*/ 	.short	(.L_8 - .L_7)
	.align		4
.L_7:
        /*0028*/ 	.word	index@(triton_poi_fused_native_group_norm_relu_26)
        /*002c*/ 	.word	0x00000000
.L_8:


//--------------------- .nv.info.triton_poi_fused_native_group_norm_relu_26 --------------------------
	.section	.nv.info.triton_poi_fused_native_group_norm_relu_26,"",@"SHT_CUDA_INFO"
	.sectionflags	@""
	.align	4


	//----- nvinfo : EIATTR_CUDA_API_VERSION
	.align		4
        /*0000*/ 	.byte	0x04, 0x37
        /*0002*/ 	.short	(.L_10 - .L_9)
.L_9:
        /*0004*/ 	.word	0x0000007c


	//----- nvinfo : EIATTR_KPARAM_INFO
	.align		4
.L_10:
        /*0008*/ 	.byte	0x04, 0x17
        /*000a*/ 	.short	(.L_12 - .L_11)
.L_11:
        /*000c*/ 	.word	0x00000000
        /*0010*/ 	.short	0x0006
        /*0012*/ 	.short	0x0030
        /*0014*/ 	.byte	0x00, 0xf0, 0x11, 0x00


	//----- nvinfo : EIATTR_KPARAM_INFO
	.align		4
.L_12:
        /*0018*/ 	.byte	0x04, 0x17
        /*001a*/ 	.short	(.L_14 - .L_13)
.L_13:
        /*001c*/ 	.word	0x00000000
        /*0020*/ 	.short	0x0005
        /*0022*/ 	.short	0x0028
        /*0024*/ 	.byte	0x00, 0xf4, 0x21, 0x00


	//----- nvinfo : EIATTR_KPARAM_INFO
	.align		4
.L_14:
        /*0028*/ 	.byte	0x04, 0x17
        /*002a*/ 	.short	(.L_16 - .L_15)
.L_15:
        /*002c*/ 	.word	0x00000000
        /*0030*/ 	.short	0x0004
        /*0032*/ 	.short	0x0020
        /*0034*/ 	.byte	0x00, 0xf4, 0x21, 0x00


	//----- nvinfo : EIATTR_KPARAM_INFO
	.align		4
.L_16:
        /*0038*/ 	.byte	0x04, 0x17
        /*003a*/ 	.short	(.L_18 - .L_17)
.L_17:
        /*003c*/ 	.word	0x00000000
        /*0040*/ 	.short	0x0003
        /*0042*/ 	.short	0x0018
        /*0044*/ 	.byte	0x00, 0xf4, 0x21, 0x00


	//----- nvinfo : EIATTR_KPARAM_INFO
	.align		4
.L_18:
        /*0048*/ 	.byte	0x04, 0x17
        /*004a*/ 	.short	(.L_20 - .L_19)
.L_19:
        /*004c*/ 	.word	0x00000000
        /*0050*/ 	.short	0x0002
        /*0052*/ 	.short	0x0010
        /*0054*/ 	.byte	0x00, 0xf4, 0x21, 0x00


	//----- nvinfo : EIATTR_KPARAM_INFO
	.align		4
.L_20:
        /*0058*/ 	.byte	0x04, 0x17
        /*005a*/ 	.short	(.L_22 - .L_21)
.L_21:
        /*005c*/ 	.word	0x00000000
        /*0060*/ 	.short	0x0001
        /*0062*/ 	.short	0x0008
        /*0064*/ 	.byte	0x00, 0xf4, 0x21, 0x00


	//----- nvinfo : EIATTR_KPARAM_INFO
	.align		4
.L_22:
        /*0068*/ 	.byte	0x04, 0x17
        /*006a*/ 	.short	(.L_24 - .L_23)
.L_23:
        /*006c*/ 	.word	0x00000000
        /*0070*/ 	.short	0x0000
        /*0072*/ 	.short	0x0000
        /*0074*/ 	.byte	0x00, 0xf4, 0x21, 0x00


	//----- nvinfo : EIATTR_SPARSE_MMA_MASK
	.align		4
.L_24:
        /*0078*/ 	.byte	0x03, 0x50
        /*007a*/ 	.short	0x0000


	//----- nvinfo : EIATTR_MAXREG_COUNT
	.align		4
        /*007c*/ 	.byte	0x03, 0x1b
        /*007e*/ 	.short	0x00ff


	//----- nvinfo : EIATTR_EXIT_INSTR_OFFSETS
	.align		4
        /*0080*/ 	.byte	0x04, 0x1c
        /*0082*/ 	.short	(.L_26 - .L_25)


	//   ....[0]....
.L_25:
        /*0084*/ 	.word	0x00000350


	//----- nvinfo : EIATTR_REQNTID
	.align		4
.L_26:
        /*0088*/ 	.byte	0x04, 0x10
        /*008a*/ 	.short	(.L_28 - .L_27)
.L_27:
        /*008c*/ 	.word	0x00000080
        /*0090*/ 	.word	0x00000001
        /*0094*/ 	.word	0x00000001


	//----- nvinfo : EIATTR_CBANK_PARAM_SIZE
	.align		4
.L_28:
        /*0098*/ 	.byte	0x03, 0x19
        /*009a*/ 	.short	0x0034


	//----- nvinfo : EIATTR_PARAM_CBANK
	.align		4
        /*009c*/ 	.byte	0x04, 0x0a
        /*009e*/ 	.short	(.L_30 - .L_29)
	.align		4
.L_29:
        /*00a0*/ 	.word	index@(.nv.constant0.triton_poi_fused_native_group_norm_relu_26)
        /*00a4*/ 	.short	0x0210
        /*00a6*/ 	.short	0x0034


	//----- nvinfo : EIATTR_SW_WAR
	.align		4
.L_30:
        /*00a8*/ 	.byte	0x04, 0x36
        /*00aa*/ 	.short	(.L_32 - .L_31)
.L_31:
        /*00ac*/ 	.word	0x00000008
.L_32:


//--------------------- .nv.callgraph             --------------------------
	.section	.nv.callgraph,"",@"SHT_CUDA_CALLGRAPH"
	.align	4
	.sectionentsize	8
	.align		4
        /*0000*/ 	.word	0x00000000
	.align		4
        /*0004*/ 	.word	0xffffffff
	.align		4
        /*0008*/ 	.word	0x00000000
	.align		4
        /*000c*/ 	.word	0xfffffffe
	.align		4
        /*0010*/ 	.word	0x00000000
	.align		4
        /*0014*/ 	.word	0xfffffffd
	.align		4
        /*0018*/ 	.word	0x00000000
	.align		4
        /*001c*/ 	.word	0xfffffffc


//--------------------- .nv.constant4             --------------------------
	.section	.nv.constant4,"a",@progbits
	.align	8
	.align		8
.nv.constant4:
        /*0000*/ 	.dword	_$_str


//--------------------- .text.triton_poi_fused_native_group_norm_relu_26 --------------------------
	.section	.text.triton_poi_fused_native_group_norm_relu_26,"ax",@progbits
	.align	128
        .global         triton_poi_fused_native_group_norm_relu_26
        .type           triton_poi_fused_native_group_norm_relu_26,@function
        .size           triton_poi_fused_native_group_norm_relu_26,(.L_x_1 - triton_poi_fused_native_group_norm_relu_26)
        .other          triton_poi_fused_native_group_norm_relu_26,@"STO_CUDA_ENTRY STV_DEFAULT"
triton_poi_fused_native_group_norm_relu_26:
.text.triton_poi_fused_native_group_norm_relu_26:
[----:B------:R-:W-:Y:S01]  /*0000*/  LDC R1, c[0x0][0x28] ;  /* 0x00000a00ff017b82 */ /* 0x000fe20000000800 */
[----:B------:R-:W1:Y:S07]  /*0010*/  S2R R0, SR_TID.X ;  /* 0x0000000000007919 */ /* 0x000e6e0000002100 */
[----:B------:R-:W2:Y:S01]  /*0020*/  LDC.64 R6, c[0x0][0x220] ;  /* 0x00008800ff067b82 */ /* 0x000ea20000000a00 */
[----:B------:R-:W-:Y:S01]  /*0030*/  ULDC.64 UR4, c[0x0][0x208] ;  /* 0x0000820000047ab9 */ /* 0x000fe20000000a00 */
[----:B------:R-:W3:Y:S06]  /*0040*/  S2R R5, SR_CTAID.X ;  /* 0x0000000000057919 */ /* 0x000eec0000002500 */
[----:B------:R-:W4:Y:S08]  /*0050*/  LDC.64 R10, c[0x0][0x218] ;  /* 0x00008600ff0a7b82 */ /* 0x000f300000000a00 */
[----:B------:R-:W5:Y:S08]  /*0060*/  LDC.64 R8, c[0x0][0x210] ;  /* 0x00008400ff087b82 */ /* 0x000f700000000a00 */
[----:B------:R-:W2:Y:S01]  /*0070*/  LDC.64 R14, c[0x0][0x228] ;  /* 0x00008a00ff0e7b82 */ /* 0x000ea20000000a00 */
[----:B-1----:R-:W-:Y:S01]  /*0080*/  IMAD.SHL.U32 R0, R0, 0x2, RZ ;  /* 0x0000000200007824 */ /* 0x002fe200078e00ff */
[----:B---3--:R-:W-:-:S04]  /*0090*/  SHF.R.S32.HI R3, RZ, 0x17, R5 ;  /* 0x00000017ff037819 */ /* 0x008fc80000011405 */
[----:B------:R-:W-:Y:S02]  /*00a0*/  LOP3.LUT R0, R0, 0xfe, RZ, 0xc0, !PT ;  /* 0x000000fe00007812 */ /* 0x000fe400078ec0ff */
[----:B------:R-:W-:-:S03]  /*00b0*/  SGXT R3, R3, 0x1 ;  /* 0x000000010303781a */ /* 0x000fc60000000200 */
[----:B------:R-:W-:-:S05]  /*00c0*/  IMAD R0, R5, 0x100, R0 ;  /* 0x0000010005007824 */ /* 0x000fca00078e0200 */
[CC--:B------:R-:W-:Y:S02]  /*00d0*/  LEA.HI R2, R3.reuse, R0.reuse, RZ, 0x8 ;  /* 0x0000000003027211 */ /* 0x0c0fe400078f40ff */
[----:B------:R-:W-:Y:S02]  /*00e0*/  LEA.HI R3, R3, R0, RZ, 0xe ;  /* 0x0000000003037211 */ /* 0x000fe400078f70ff */
[----:B------:R-:W-:Y:S02]  /*00f0*/  LOP3.LUT R5, R2, 0xffffff00, RZ, 0xc0, !PT ;  /* 0xffffff0002057812 */ /* 0x000fe400078ec0ff */
[----:B------:R-:W-:-:S03]  /*0100*/  SHF.R.S32.HI R3, RZ, 0xe, R3 ;  /* 0x0000000eff037819 */ /* 0x000fc60000011403 */
[----:B------:R-:W-:-:S05]  /*0110*/  IMAD.IADD R2, R0, 0x1, -R5 ;  /* 0x0000000100027824 */ /* 0x000fca00078e0a05 */
[----:B------:R-:W-:-:S04]  /*0120*/  PRMT R4, R2, 0x9910, RZ ;  /* 0x0000991002047816 */ /* 0x000fc800000000ff */
[----:B------:R-:W-:-:S04]  /*0130*/  SHF.R.S32.HI R4, RZ, 0xf, R4 ;  /* 0x0000000fff047819 */ /* 0x000fc80000011404 */
[----:B------:R-:W-:-:S04]  /*0140*/  LOP3.LUT R5, R4, 0xffff, RZ, 0xc0, !PT ;  /* 0x0000ffff04057812 */ /* 0x000fc800078ec0ff */
[----:B------:R-:W-:-:S04]  /*0150*/  LEA.HI R4, R5, R2, RZ, 0x13 ;  /* 0x0000000205047211 */ /* 0x000fc800078f98ff */
[----:B------:R-:W-:-:S04]  /*0160*/  PRMT R4, R4, 0x9910, RZ ;  /* 0x0000991004047816 */ /* 0x000fc800000000ff */
[----:B------:R-:W-:-:S04]  /*0170*/  SHF.R.S32.HI R4, RZ, 0x3, R4 ;  /* 0x00000003ff047819 */ /* 0x000fc80000011404 */
[----:B------:R-:W-:-:S05]  /*0180*/  PRMT R4, R4, 0x9910, RZ ;  /* 0x0000991004047816 */ /* 0x000fca00000000ff */
[----:B------:R-:W-:Y:S02]  /*0190*/  IMAD R3, R3, 0x20, R4 ;  /* 0x0000002003037824 */ /* 0x000fe400078e0204 */
[----:B------:R-:W1:Y:S02]  /*01a0*/  LDC.64 R4, c[0x0][0x230] ;  /* 0x00008c00ff047b82 */ /* 0x000e640000000a00 */
[----:B--2---:R-:W-:-:S06]  /*01b0*/  IMAD.WIDE R12, R3, 0x4, R6 ;  /* 0x00000004030c7825 */ /* 0x004fcc00078e0206 */
[----:B------:R-:W2:Y:S01]  /*01c0*/  LDG.E.EL R12, desc[UR4][R12.64] ;  /* 0x000000040c0c7981 */ /* 0x000ea2000c2e1900 */
[----:B----4-:R-:W-:-:S04]  /*01d0*/  IMAD.WIDE R10, R3, 0x4, R10 ;  /* 0x00000004030a7825 */ /* 0x010fc800078e020a */
[----:B-----5:R-:W-:Y:S02]  /*01e0*/  IMAD.WIDE R6, R0, 0x4, R8 ;  /* 0x0000000400067825 */ /* 0x020fe400078e0208 */
[----:B------:R-:W3:Y:S04]  /*01f0*/  LDG.E.EL R10, desc[UR4][R10.64] ;  /* 0x000000040a0a7981 */ /* 0x000ee8000c2e1900 */
[----:B------:R-:W3:Y:S01]  /*0200*/  LDG.E.64 R6, desc[UR4][R6.64] ;  /* 0x0000000406067981 */ /* 0x000ee2000c1e1b00 */
[----:B0-----:R-:W-:-:S04]  /*0210*/  IMAD.WIDE R8, R2, 0x4, R14 ;  /* 0x0000000402087825 */ /* 0x001fc800078e020e */
[----:B-1----:R-:W-:Y:S02]  /*0220*/  IMAD.WIDE R4, R2, 0x4, R4 ;  /* 0x0000000402047825 */ /* 0x002fe400078e0204 */
[----:B------:R-:W4:Y:S04]  /*0230*/  LDG.E.EL.64 R2, desc[UR4][R8.64] ;  /* 0x0000000408027981 */ /* 0x000f28000c2e1b00 */
[----:B------:R-:W4:Y:S01]  /*0240*/  LDG.E.EL.64 R4, desc[UR4][R4.64] ;  /* 0x0000000404047981 */ /* 0x000f22000c2e1b00 */
[----:B------:R-:W-:-:S04]  /*0250*/  IMAD.MOV.U32 R15, RZ, RZ, 0x3b000000 ;  /* 0x3b000000ff0f7424 */ /* 0x000fc800078e00ff */
[----:B--2---:R-:W-:Y:S02]  /*0260*/  FFMA R14, R12, R15, 9.9999997473787516356e-06 ;  /* 0x3727c5ac0c0e7423 */ /* 0x004fe4000000000f */
[----:B------:R-:W0:Y:S04]  /*0270*/  LDC.64 R12, c[0x0][0x238] ;  /* 0x00008e00ff0c7b82 */ /* 0x000e280000000a00 */
[----:B------:R-:W1:Y:S01]  /*0280*/  MUFU.RSQ R14, R14 ;  /* 0x0000000e000e7308 */ /* 0x000e620000001400 */
[--C-:B---3--:R-:W-:Y:S01]  /*0290*/  FADD R15, R6, -R10.reuse ;  /* 0x8000000a060f7221 */ /* 0x108fe20000000000 */
[----:B------:R-:W-:-:S03]  /*02a0*/  FADD R11, R7, -R10 ;  /* 0x8000000a070b7221 */ /* 0x000fc60000000000 */
[C---:B-1----:R-:W-:Y:S01]  /*02b0*/  FMUL R15, R14.reuse, R15 ;  /* 0x0000000f0e0f7220 */ /* 0x042fe20000400000 */
[----:B------:R-:W-:-:S03]  /*02c0*/  FMUL R6, R14, R11 ;  /* 0x0000000b0e067220 */ /* 0x000fc60000400000 */
[----:B----4-:R-:W-:Y:S01]  /*02d0*/  FFMA R15, R2, R15, R4 ;  /* 0x0000000f020f7223 */ /* 0x010fe20000000004 */
[----:B------:R-:W-:Y:S01]  /*02e0*/  FFMA R6, R3, R6, R5 ;  /* 0x0000000603067223 */ /* 0x000fe20000000005 */
[----:B0-----:R-:W-:-:S03]  /*02f0*/  IMAD.WIDE R2, R0, 0x4, R12 ;  /* 0x0000000400027825 */ /* 0x001fc600078e020c */
[C---:B------:R-:W-:Y:S02]  /*0300*/  FSETP.GEU.AND P0, PT, R15.reuse, RZ, PT ;  /* 0x000000ff0f00720b */ /* 0x040fe40003f0e000 */
[C---:B------:R-:W-:Y:S02]  /*0310*/  FSETP.GEU.AND P1, PT, R6.reuse, RZ, PT ;  /* 0x000000ff0600720b */ /* 0x040fe40003f2e000 */
[----:B------:R-:W-:Y:S02]  /*0320*/  FSEL R4, R15, RZ, P0 ;  /* 0x000000ff0f047208 */ /* 0x000fe40000000000 */
[----:B------:R-:W-:-:S05]  /*0330*/  FSEL R5, R6, RZ, P1 ;  /* 0x000000ff06057208 */ /* 0x000fca0000800000 */
[----:B------:R-:W-:Y:S01]  /*0340*/  STG.E.64 desc[UR4][R2.64], R4 ;  /* 0x0000000402007986 */ /* 0x000fe2000c101b04 */
[----:B------:R-:W-:Y:S05]  /*0350*/  EXIT ;  /* 0x000000000000794d */ /* 0x000fea0003800000 */
.L_x_0:
[----:B------:R-:W-:-:S00]  /*0360*/  BRA `(.L_x_0) ;  /* 0xfffffffc00fc7947 */ /* 0x000fc0000383ffff */
[----:B------:R-:W-:-:S00]  /*0370*/  NOP ;  /* 0x0000000000007918 */ /* 0x000fc00000000000 */
        /* <DEDUP_REMOVED lines=8> */
.L_x_1:


//--------------------- .nv.global.init           --------------------------
	.section	.nv.global.init,"aw",@progbits
.nv.global.init:
	.type		_$_str,@object
	.size		_$_str,(.L_0 - _$_str)
_$_str:
        /*0000*/ 	.byte	0x5f, 0x5f, 0x43, 0x55, 0x44, 0x41, 0x5f, 0x46, 0x54, 0x5a, 0x00
.L_0:


//--------------------- .nv.constant0.triton_poi_fused_native_group_norm_relu_26 --------------------------
	.section	.nv.constant0.triton_poi_fused_native_group_norm_relu_26,"a",@progbits
	.sectionflags	@""
	.align	4
.nv.constant0.triton_poi_fused_native_group_norm_relu_26:
	.zero		580
